//
// Generated by NVIDIA NVVM Compiler
//
// Compiler Build ID: CL-36424714
// Cuda compilation tools, release 13.0, V13.0.88
// Based on NVVM 20.0.0
//

.version 9.0
.target sm_100
.address_size 64

	// .globl	scaled_dot_product_attention

.visible .entry scaled_dot_product_attention(
	.param .u64 .ptr .align 1 scaled_dot_product_attention_param_0,
	.param .u64 .ptr .align 1 scaled_dot_product_attention_param_1,
	.param .u64 .ptr .align 1 scaled_dot_product_attention_param_2,
	.param .u32 scaled_dot_product_attention_param_3,
	.param .u32 scaled_dot_product_attention_param_4,
	.param .u32 scaled_dot_product_attention_param_5,
	.param .f32 scaled_dot_product_attention_param_6
)
{
	.reg .pred 	%p<11>;
	.reg .b32 	%r<52>;
	.reg .b32 	%f<114>;
	.reg .b64 	%rd<27>;

	ld.param.u64 	%rd6, [scaled_dot_product_attention_param_0];
	ld.param.u64 	%rd7, [scaled_dot_product_attention_param_1];
	ld.param.u64 	%rd5, [scaled_dot_product_attention_param_2];
	ld.param.u32 	%r31, [scaled_dot_product_attention_param_4];
	ld.param.u32 	%r32, [scaled_dot_product_attention_param_5];
	ld.param.f32 	%f14, [scaled_dot_product_attention_param_6];
	cvta.to.global.u64 	%rd1, %rd7;
	cvta.to.global.u64 	%rd2, %rd6;
	mov.u32 	%r1, %ctaid.x;
	mov.u32 	%r2, %tid.x;
	mov.u32 	%r3, %tid.y;
	max.s32 	%r33, %r2, %r3;
	setp.ge.s32 	%p1, %r33, %r31;
	@%p1 bra 	$L__BB0_15;
	setp.lt.s32 	%p2, %r32, 1;
	mov.f32 	%f113, 0f00000000;
	@%p2 bra 	$L__BB0_14;
	mul.lo.s32 	%r35, %r31, %r1;
	mul.lo.s32 	%r36, %r35, %r32;
	mad.lo.s32 	%r4, %r32, %r2, %r36;
	mad.lo.s32 	%r5, %r32, %r3, %r36;
	and.b32  	%r6, %r32, 15;
	setp.lt.u32 	%p3, %r32, 16;
	mov.f32 	%f113, 0f00000000;
	mov.b32 	%r47, 0;
	@%p3 bra 	$L__BB0_5;
	and.b32  	%r47, %r32, 2147483632;
	neg.s32 	%r45, %r47;
	add.s64 	%rd3, %rd2, 32;
	add.s64 	%rd4, %rd1, 32;
	mov.f32 	%f113, 0f00000000;
	mov.u32 	%r43, %r5;
	mov.u32 	%r44, %r4;
$L__BB0_4:
	.pragma "nounroll";
	mul.wide.s32 	%rd8, %r44, 4;
	add.s64 	%rd9, %rd3, %rd8;
	mul.wide.s32 	%rd10, %r43, 4;
	add.s64 	%rd11, %rd4, %rd10;
	ld.global.f32 	%f19, [%rd9+-32];
	ld.global.f32 	%f20, [%rd11+-32];
	fma.rn.f32 	%f21, %f19, %f20, %f113;
	ld.global.f32 	%f22, [%rd9+-28];
	ld.global.f32 	%f23, [%rd11+-28];
	fma.rn.f32 	%f24, %f22, %f23, %f21;
	ld.global.f32 	%f25, [%rd9+-24];
	ld.global.f32 	%f26, [%rd11+-24];
	fma.rn.f32 	%f27, %f25, %f26, %f24;
	ld.global.f32 	%f28, [%rd9+-20];
	ld.global.f32 	%f29, [%rd11+-20];
	fma.rn.f32 	%f30, %f28, %f29, %f27;
	ld.global.f32 	%f31, [%rd9+-16];
	ld.global.f32 	%f32, [%rd11+-16];
	fma.rn.f32 	%f33, %f31, %f32, %f30;
	ld.global.f32 	%f34, [%rd9+-12];
	ld.global.f32 	%f35, [%rd11+-12];
	fma.rn.f32 	%f36, %f34, %f35, %f33;
	ld.global.f32 	%f37, [%rd9+-8];
	ld.global.f32 	%f38, [%rd11+-8];
	fma.rn.f32 	%f39, %f37, %f38, %f36;
	ld.global.f32 	%f40, [%rd9+-4];
	ld.global.f32 	%f41, [%rd11+-4];
	fma.rn.f32 	%f42, %f40, %f41, %f39;
	ld.global.f32 	%f43, [%rd9];
	ld.global.f32 	%f44, [%rd11];
	fma.rn.f32 	%f45, %f43, %f44, %f42;
	ld.global.f32 	%f46, [%rd9+4];
	ld.global.f32 	%f47, [%rd11+4];
	fma.rn.f32 	%f48, %f46, %f47, %f45;
	ld.global.f32 	%f49, [%rd9+8];
	ld.global.f32 	%f50, [%rd11+8];
	fma.rn.f32 	%f51, %f49, %f50, %f48;
	ld.global.f32 	%f52, [%rd9+12];
	ld.global.f32 	%f53, [%rd11+12];
	fma.rn.f32 	%f54, %f52, %f53, %f51;
	ld.global.f32 	%f55, [%rd9+16];
	ld.global.f32 	%f56, [%rd11+16];
	fma.rn.f32 	%f57, %f55, %f56, %f54;
	ld.global.f32 	%f58, [%rd9+20];
	ld.global.f32 	%f59, [%rd11+20];
	fma.rn.f32 	%f60, %f58, %f59, %f57;
	ld.global.f32 	%f61, [%rd9+24];
	ld.global.f32 	%f62, [%rd11+24];
	fma.rn.f32 	%f63, %f61, %f62, %f60;
	ld.global.f32 	%f64, [%rd9+28];
	ld.global.f32 	%f65, [%rd11+28];
	fma.rn.f32 	%f113, %f64, %f65, %f63;
	add.s32 	%r45, %r45, 16;
	add.s32 	%r44, %r44, 16;
	add.s32 	%r43, %r43, 16;
	setp.ne.s32 	%p4, %r45, 0;
	@%p4 bra 	$L__BB0_4;
$L__BB0_5:
	setp.eq.s32 	%p5, %r6, 0;
	@%p5 bra 	$L__BB0_14;
	and.b32  	%r16, %r32, 7;
	setp.lt.u32 	%p6, %r6, 8;
	@%p6 bra 	$L__BB0_8;
	add.s32 	%r37, %r4, %r47;
	mul.wide.s32 	%rd12, %r37, 4;
	add.s64 	%rd13, %rd2, %rd12;
	ld.global.f32 	%f67, [%rd13];
	add.s32 	%r38, %r5, %r47;
	mul.wide.s32 	%rd14, %r38, 4;
	add.s64 	%rd15, %rd1, %rd14;
	ld.global.f32 	%f68, [%rd15];
	fma.rn.f32 	%f69, %f67, %f68, %f113;
	ld.global.f32 	%f70, [%rd13+4];
	ld.global.f32 	%f71, [%rd15+4];
	fma.rn.f32 	%f72, %f70, %f71, %f69;
	ld.global.f32 	%f73, [%rd13+8];
	ld.global.f32 	%f74, [%rd15+8];
	fma.rn.f32 	%f75, %f73, %f74, %f72;
	ld.global.f32 	%f76, [%rd13+12];
	ld.global.f32 	%f77, [%rd15+12];
	fma.rn.f32 	%f78, %f76, %f77, %f75;
	ld.global.f32 	%f79, [%rd13+16];
	ld.global.f32 	%f80, [%rd15+16];
	fma.rn.f32 	%f81, %f79, %f80, %f78;
	ld.global.f32 	%f82, [%rd13+20];
	ld.global.f32 	%f83, [%rd15+20];
	fma.rn.f32 	%f84, %f82, %f83, %f81;
	ld.global.f32 	%f85, [%rd13+24];
	ld.global.f32 	%f86, [%rd15+24];
	fma.rn.f32 	%f87, %f85, %f86, %f84;
	ld.global.f32 	%f88, [%rd13+28];
	ld.global.f32 	%f89, [%rd15+28];
	fma.rn.f32 	%f113, %f88, %f89, %f87;
	add.s32 	%r47, %r47, 8;
$L__BB0_8:
	setp.eq.s32 	%p7, %r16, 0;
	@%p7 bra 	$L__BB0_14;
	and.b32  	%r19, %r32, 3;
	setp.lt.u32 	%p8, %r16, 4;
	@%p8 bra 	$L__BB0_11;
	add.s32 	%r39, %r4, %r47;
	mul.wide.s32 	%rd16, %r39, 4;
	add.s64 	%rd17, %rd2, %rd16;
	ld.global.f32 	%f91, [%rd17];
	add.s32 	%r40, %r5, %r47;
	mul.wide.s32 	%rd18, %r40, 4;
	add.s64 	%rd19, %rd1, %rd18;
	ld.global.f32 	%f92, [%rd19];
	fma.rn.f32 	%f93, %f91, %f92, %f113;
	ld.global.f32 	%f94, [%rd17+4];
	ld.global.f32 	%f95, [%rd19+4];
	fma.rn.f32 	%f96, %f94, %f95, %f93;
	ld.global.f32 	%f97, [%rd17+8];
	ld.global.f32 	%f98, [%rd19+8];
	fma.rn.f32 	%f99, %f97, %f98, %f96;
	ld.global.f32 	%f100, [%rd17+12];
	ld.global.f32 	%f101, [%rd19+12];
	fma.rn.f32 	%f113, %f100, %f101, %f99;
	add.s32 	%r47, %r47, 4;
$L__BB0_11:
	setp.eq.s32 	%p9, %r19, 0;
	@%p9 bra 	$L__BB0_14;
	add.s32 	%r51, %r47, %r5;
	add.s32 	%r50, %r47, %r4;
	neg.s32 	%r49, %r19;
$L__BB0_13:
	.pragma "nounroll";
	mul.wide.s32 	%rd20, %r51, 4;
	add.s64 	%rd21, %rd1, %rd20;
	mul.wide.s32 	%rd22, %r50, 4;
	add.s64 	%rd23, %rd2, %rd22;
	ld.global.f32 	%f102, [%rd23];
	ld.global.f32 	%f103, [%rd21];
	fma.rn.f32 	%f113, %f102, %f103, %f113;
	add.s32 	%r51, %r51, 1;
	add.s32 	%r50, %r50, 1;
	add.s32 	%r49, %r49, 1;
	setp.ne.s32 	%p10, %r49, 0;
	@%p10 bra 	$L__BB0_13;
$L__BB0_14:
	mul.f32 	%f104, %f14, %f113;
	mad.lo.s32 	%r41, %r31, %r1, %r2;
	mad.lo.s32 	%r42, %r41, %r31, %r3;
	cvta.to.global.u64 	%rd24, %rd5;
	mul.wide.s32 	%rd25, %r42, 4;
	add.s64 	%rd26, %rd24, %rd25;
	st.global.f32 	[%rd26], %f104;
$L__BB0_15:
	ret;

}


// ===== COMPILED SASS (sm_100) =====

	.target	sm_100

	.elftype	@"ET_EXEC"


//--------------------- .note.nv.tkinfo           --------------------------
	.section	.note.nv.tkinfo,"",@"SHT_NOTE"
	.sectionflags	@"SHF_NOTE_NV_TKINFO"
	.tkinfo
        /*0018*/ 	.word	0x00000002
        /*0030*/ 	.string	""
        /*0030*/ 	.string	"ptxas"
        /*0030*/ 	.string	"Cuda compilation tools, release 13.0, V13.0.88"
        /*0030*/ 	.string	"Build cuda_13.0.r13.0/compiler.36424714_0"
        /*0030*/ 	.string	"-arch sm_100 -m 64 "



//--------------------- .note.nv.cuinfo           --------------------------
	.section	.note.nv.cuinfo,"",@"SHT_NOTE"
	.sectionflags	@"SHF_NOTE_NV_CUINFO"
        /*0018*/ 	.short	0x0002
        /*001a*/ 	.short	0x0064
        /*001c*/ 	.short	0x0082
	.zero		2


//--------------------- .nv.info                  --------------------------
	.section	.nv.info,"",@"SHT_CUDA_INFO"
	.align	4


	//----- nvinfo : EIATTR_REGCOUNT
	.align		4
        /*0000*/ 	.byte	0x04, 0x2f
        /*0002*/ 	.short	(.L_1 - .L_0)
	.align		4
.L_0:
        /*0004*/ 	.word	index@(scaled_dot_product_attention)
        /*0008*/ 	.word	0x0000001f


	//----- nvinfo : EIATTR_FRAME_SIZE
	.align		4
.L_1:
        /*000c*/ 	.byte	0x04, 0x11
        /*000e*/ 	.short	(.L_3 - .L_2)
	.align		4
.L_2:
        /*0010*/ 	.word	index@(scaled_dot_product_attention)
        /*0014*/ 	.word	0x00000000


	//----- nvinfo : EIATTR_MIN_STACK_SIZE
	.align		4
.L_3:
        /*0018*/ 	.byte	0x04, 0x12
        /*001a*/ 	.short	(.L_5 - .L_4)
	.align		4
.L_4:
        /*001c*/ 	.word	index@(scaled_dot_product_attention)
        /*0020*/ 	.word	0x00000000
.L_5:


//--------------------- .nv.compat                --------------------------
	.section	.nv.compat,"",@"SHT_CUDA_COMPAT_INFO"
	.align	4
        /*0000*/ 	.byte	0x02, 0x09, 0x00, 0x00, 0x02, 0x02, 0x01, 0x00, 0x02, 0x05, 0x05, 0x00, 0x03, 0x07, 0x01, 0x01
        /*0010*/ 	.byte	0x02, 0x03, 0x00, 0x00, 0x02, 0x06, 0x01, 0x00, 0x04, 0x0b, 0x08, 0x00, 0x09, 0x00, 0x00, 0x00
        /*0020*/ 	.byte	0x00, 0x00, 0x00, 0x00


//--------------------- .nv.info.scaled_dot_product_attention --------------------------
	.section	.nv.info.scaled_dot_product_attention,"",@"SHT_CUDA_INFO"
	.sectionflags	@""
	.align	4


	//----- nvinfo : EIATTR_CUDA_API_VERSION
	.align		4
        /*0000*/ 	.byte	0x04, 0x37
        /*0002*/ 	.short	(.L_7 - .L_6)
.L_6:
        /*0004*/ 	.word	0x00000082


	//----- nvinfo : EIATTR_KPARAM_INFO
	.align		4
.L_7:
        /*0008*/ 	.byte	0x04, 0x17
        /*000a*/ 	.short	(.L_9 - .L_8)
.L_8:
        /*000c*/ 	.word	0x00000000
        /*0010*/ 	.short	0x0006
        /*0012*/ 	.short	0x0024
        /*0014*/ 	.byte	0x00, 0xf0, 0x11, 0x00


	//----- nvinfo : EIATTR_KPARAM_INFO
	.align		4
.L_9:
        /*0018*/ 	.byte	0x04, 0x17
        /*001a*/ 	.short	(.L_11 - .L_10)
.L_10:
        /*001c*/ 	.word	0x00000000
        /*0020*/ 	.short	0x0005
        /*0022*/ 	.short	0x0020
        /*0024*/ 	.byte	0x00, 0xf0, 0x11, 0x00


	//----- nvinfo : EIATTR_KPARAM_INFO
	.align		4
.L_11:
        /*0028*/ 	.byte	0x04, 0x17
        /*002a*/ 	.short	(.L_13 - .L_12)
.L_12:
        /*002c*/ 	.word	0x00000000
        /*0030*/ 	.short	0x0004
        /*0032*/ 	.short	0x001c
        /*0034*/ 	.byte	0x00, 0xf0, 0x11, 0x00


	//----- nvinfo : EIATTR_KPARAM_INFO
	.align		4
.L_13:
        /*0038*/ 	.byte	0x04, 0x17
        /*003a*/ 	.short	(.L_15 - .L_14)
.L_14:
        /*003c*/ 	.word	0x00000000
        /*0040*/ 	.short	0x0003
        /*0042*/ 	.short	0x0018
        /*0044*/ 	.byte	0x00, 0xf0, 0x11, 0x00


	//----- nvinfo : EIATTR_KPARAM_INFO
	.align		4
.L_15:
        /*0048*/ 	.byte	0x04, 0x17
        /*004a*/ 	.short	(.L_17 - .L_16)
.L_16:
        /*004c*/ 	.word	0x00000000
        /*0050*/ 	.short	0x0002
        /*0052*/ 	.short	0x0010
        /*0054*/ 	.byte	0x00, 0xf5, 0x21, 0x00


	//----- nvinfo : EIATTR_KPARAM_INFO
	.align		4
.L_17:
        /*0058*/ 	.byte	0x04, 0x17
        /*005a*/ 	.short	(.L_19 - .L_18)
.L_18:
        /*005c*/ 	.word	0x00000000
        /*0060*/ 	.short	0x0001
        /*0062*/ 	.short	0x0008
        /*0064*/ 	.byte	0x00, 0xf5, 0x21, 0x00


	//----- nvinfo : EIATTR_KPARAM_INFO
	.align		4
.L_19:
        /*0068*/ 	.byte	0x04, 0x17
        /*006a*/ 	.short	(.L_21 - .L_20)
.L_20:
        /*006c*/ 	.word	0x00000000
        /*0070*/ 	.short	0x0000
        /*0072*/ 	.short	0x0000
        /*0074*/ 	.byte	0x00, 0xf5, 0x21, 0x00


	//----- nvinfo : EIATTR_SPARSE_MMA_MASK
	.align		4
.L_21:
        /*0078*/ 	.byte	0x03, 0x50
        /*007a*/ 	.short	0x0000


	//----- nvinfo : EIATTR_MAXREG_COUNT
	.align		4
        /*007c*/ 	.byte	0x03, 0x1b
        /*007e*/ 	.short	0x00ff


	//----- nvinfo : EIATTR_MERCURY_ISA_VERSION
	.align		4
        /*0080*/ 	.byte	0x03, 0x5f
        /*0082*/ 	.short	0x0101


	//----- nvinfo : EIATTR_VRC_CTA_INIT_COUNT
	.align		4
        /*0084*/ 	.byte	0x02, 0x4a
	.zero		1
	.zero		1


	//----- nvinfo : EIATTR_EXIT_INSTR_OFFSETS
	.align		4
        /*0088*/ 	.byte	0x04, 0x1c
        /*008a*/ 	.short	(.L_23 - .L_22)


	//   ....[0]....
.L_22:
        /*008c*/ 	.word	0x00000060


	//   ....[1]....
        /*0090*/ 	.word	0x00000af0


	//----- nvinfo : EIATTR_CBANK_PARAM_SIZE
	.align		4
.L_23:
        /*0094*/ 	.byte	0x03, 0x19
        /*0096*/ 	.short	0x0028


	//----- nvinfo : EIATTR_PARAM_CBANK
	.align		4
        /*0098*/ 	.byte	0x04, 0x0a
        /*009a*/ 	.short	(.L_25 - .L_24)
	.align		4
.L_24:
        /*009c*/ 	.word	index@(.nv.constant0.scaled_dot_product_attention)
        /*00a0*/ 	.short	0x0380
        /*00a2*/ 	.short	0x0028


	//----- nvinfo : EIATTR_SW_WAR
	.align		4
.L_25:
        /*00a4*/ 	.byte	0x04, 0x36
        /*00a6*/ 	.short	(.L_27 - .L_26)
.L_26:
        /*00a8*/ 	.word	0x00000008
.L_27:


//--------------------- .nv.callgraph             --------------------------
	.section	.nv.callgraph,"",@"SHT_CUDA_CALLGRAPH"
	.align	4
	.sectionentsize	8
	.align		4
        /*0000*/ 	.word	0x00000000
	.align		4
        /*0004*/ 	.word	0xffffffff
	.align		4
        /*0008*/ 	.word	0x00000000
	.align		4
        /*000c*/ 	.word	0xfffffffe
	.align		4
        /*0010*/ 	.word	0x00000000
	.align		4
        /*0014*/ 	.word	0xfffffffd
	.align		4
        /*0018*/ 	.word	0x00000000
	.align		4
        /*001c*/ 	.word	0xfffffffc


//--------------------- .text.scaled_dot_product_attention --------------------------
	.section	.text.scaled_dot_product_attention,"ax",@progbits
	.align	128
        .global         scaled_dot_product_attention
        .type           scaled_dot_product_attention,@function
        .size           scaled_dot_product_attention,(.L_x_7 - scaled_dot_product_attention)
        .other          scaled_dot_product_attention,@"STO_CUDA_ENTRY STV_DEFAULT"
scaled_dot_product_attention:
.text.scaled_dot_product_attention:
[----:B------:R-:W-:Y:S01]  /*0000*/  LDC R1, c[0x0][0x37c] ;  /* 0x0000df00ff017b82 */ /* 0x000fe20000000800 */
[----:B------:R-:W0:Y:S01]  /*0010*/  S2R R0, SR_TID.X ;  /* 0x0000000000007919 */ /* 0x000e220000002100 */
[----:B------:R-:W1:Y:S01]  /*0020*/  LDCU UR18, c[0x0][0x39c] ;  /* 0x00007380ff1277ac */ /* 0x000e620008000800 */
[----:B------:R-:W0:Y:S02]  /*0030*/  S2R R7, SR_TID.Y ;  /* 0x0000000000077919 */ /* 0x000e240000002200 */
[----:B0-----:R-:W-:-:S04]  /*0040*/  VIMNMX R2, PT, PT, R0, R7, !PT ;  /* 0x0000000700027248 */ /* 0x001fc80007fe0100 */
[----:B-1----:R-:W-:-:S13]  /*0050*/  ISETP.GE.AND P0, PT, R2, UR18, PT ;  /* 0x0000001202007c0c */ /* 0x002fda000bf06270 */
[----:B------:R-:W-:Y:S05]  /*0060*/  @P0 EXIT ;  /* 0x000000000000094d */ /* 0x000fea0003800000 */
[----:B------:R-:W0:Y:S01]  /*0070*/  LDCU UR9, c[0x0][0x3a0] ;  /* 0x00007400ff0977ac */ /* 0x000e220008000800 */
[----:B------:R-:W1:Y:S01]  /*0080*/  S2R R9, SR_CTAID.X ;  /* 0x0000000000097919 */ /* 0x000e620000002500 */
[----:B------:R-:W-:Y:S01]  /*0090*/  HFMA2 R12, -RZ, RZ, 0, 0 ;  /* 0x00000000ff0c7431 */ /* 0x000fe200000001ff */
[----:B------:R-:W2:Y:S01]  /*00a0*/  LDCU.64 UR16, c[0x0][0x358] ;  /* 0x00006b00ff1077ac */ /* 0x000ea20008000a00 */
[----:B0-----:R-:W-:-:S09]  /*00b0*/  UISETP.GE.AND UP0, UPT, UR9, 0x1, UPT ;  /* 0x000000010900788c */ /* 0x001fd2000bf06270 */
[----:B--2---:R-:W-:Y:S05]  /*00c0*/  BRA.U !UP0, `(.L_x_0) ;  /* 0x00000009086c7547 */ /* 0x004fea000b800000 */
[----:B------:R-:W-:Y:S01]  /*00d0*/  UISETP.GE.U32.AND UP1, UPT, UR9, 0x10, UPT ;  /* 0x000000100900788c */ /* 0x000fe2000bf26070 */
[----:B-1----:R-:W-:Y:S01]  /*00e0*/  IMAD R2, R9, UR18, RZ ;  /* 0x0000001209027c24 */ /* 0x002fe2000f8e02ff */
[----:B------:R-:W-:Y:S01]  /*00f0*/  ULOP3.LUT UR10, UR9, 0xf, URZ, 0xc0, !UPT ;  /* 0x0000000f090a7892 */ /* 0x000fe2000f8ec0ff */
[----:B------:R-:W-:Y:S01]  /*0100*/  MOV R12, RZ ;  /* 0x000000ff000c7202 */ /* 0x000fe20000000f00 */
[----:B------:R-:W-:Y:S01]  /*0110*/  UMOV UR4, URZ ;  /* 0x000000ff00047c82 */ /* 0x000fe20008000000 */
[----:B------:R-:W-:Y:S01]  /*0120*/  IMAD R2, R2, UR9, RZ ;  /* 0x0000000902027c24 */ /* 0x000fe2000f8e02ff */
[----:B------:R-:W-:-:S03]  /*0130*/  UISETP.NE.AND UP0, UPT, UR10, URZ, UPT ;  /* 0x000000ff0a00728c */ /* 0x000fc6000bf05270 */
[--C-:B------:R-:W-:Y:S02]  /*0140*/  IMAD R8, R0, UR9, R2.reuse ;  /* 0x0000000900087c24 */ /* 0x100fe4000f8e0202 */
[----:B------:R-:W-:Y:S01]  /*0150*/  IMAD R6, R7, UR9, R2 ;  /* 0x0000000907067c24 */ /* 0x000fe2000f8e0202 */
[----:B------:R-:W-:Y:S06]  /*0160*/  BRA.U !UP1, `(.L_x_1) ;  /* 0x0000000509147547 */ /* 0x000fec000b800000 */
[----:B------:R-:W0:Y:S01]  /*0170*/  LDCU.128 UR12, c[0x0][0x380] ;  /* 0x00007000ff0c77ac */ /* 0x000e220008000c00 */
[----:B------:R-:W-:Y:S02]  /*0180*/  MOV R12, RZ ;  /* 0x000000ff000c7202 */ /* 0x000fe40000000f00 */
[----:B------:R-:W-:Y:S01]  /*0190*/  MOV R10, R6 ;  /* 0x00000006000a7202 */ /* 0x000fe20000000f00 */
[----:B------:R-:W-:Y:S01]  /*01a0*/  ULOP3.LUT UR4, UR9, 0x7ffffff0, URZ, 0xc0, !UPT ;  /* 0x7ffffff009047892 */ /* 0x000fe2000f8ec0ff */
[----:B------:R-:W-:-:S03]  /*01b0*/  MOV R11, R8 ;  /* 0x00000008000b7202 */ /* 0x000fc60000000f00 */
[----:B------:R-:W-:Y:S02]  /*01c0*/  UIADD3 UR11, UPT, UPT, -UR4, URZ, URZ ;  /* 0x000000ff040b7290 */ /* 0x000fe4000fffe1ff */
[----:B0-----:R-:W-:Y:S02]  /*01d0*/  UIADD3 UR7, UP1, UPT, UR12, 0x20, URZ ;  /* 0x000000200c077890 */ /* 0x001fe4000ff3e0ff */
[----:B------:R-:W-:Y:S02]  /*01e0*/  UIADD3 UR5, UP2, UPT, UR14, 0x20, URZ ;  /* 0x000000200e057890 */ /* 0x000fe4000ff5e0ff */
[----:B------:R-:W-:Y:S02]  /*01f0*/  UIADD3.X UR8, UPT, UPT, URZ, UR13, URZ, UP1, !UPT ;  /* 0x0000000dff087290 */ /* 0x000fe40008ffe4ff */
[----:B------:R-:W-:-:S12]  /*0200*/  UIADD3.X UR6, UPT, UPT, URZ, UR15, URZ, UP2, !UPT ;  /* 0x0000000fff067290 */ /* 0x000fd800097fe4ff */
.L_x_2:
[----:B------:R-:W-:Y:S02]  /*0210*/  MOV R4, UR7 ;  /* 0x0000000700047c02 */ /* 0x000fe40008000f00 */
[----:B------:R-:W-:Y:S02]  /*0220*/  MOV R5, UR8 ;  /* 0x0000000800057c02 */ /* 0x000fe40008000f00 */
[----:B------:R-:W-:Y:S02]  /*0230*/  MOV R2, UR5 ;  /* 0x0000000500027c02 */ /* 0x000fe40008000f00 */
[----:B------:R-:W-:Y:S01]  /*0240*/  MOV R3, UR6 ;  /* 0x0000000600037c02 */ /* 0x000fe20008000f00 */
[----:B------:R-:W-:-:S04]  /*0250*/  IMAD.WIDE R4, R11, 0x4, R4 ;  /* 0x000000040b047825 */ /* 0x000fc800078e0204 */
[----:B------:R-:W-:Y:S01]  /*0260*/  IMAD.WIDE R2, R10, 0x4, R2 ;  /* 0x000000040a027825 */ /* 0x000fe200078e0202 */
[----:B------:R-:W2:Y:S04]  /*0270*/  LDG.E R13, desc[UR16][R4.64+-0x20] ;  /* 0xffffe010040d7981 */ /* 0x000ea8000c1e1900 */
[----:B------:R-:W2:Y:S04]  /*0280*/  LDG.E R14, desc[UR16][R2.64+-0x20] ;  /* 0xffffe010020e7981 */ /* 0x000ea8000c1e1900 */
[----:B------:R-:W3:Y:S04]  /*0290*/  LDG.E R25, desc[UR16][R4.64+-0x1c] ;  /* 0xffffe41004197981 */ /* 0x000ee8000c1e1900 */
[----:B------:R-:W3:Y:S04]  /*02a0*/  LDG.E R26, desc[UR16][R2.64+-0x1c] ;  /* 0xffffe410021a7981 */ /* 0x000ee8000c1e1900 */
[----:B------:R-:W4:Y:S04]  /*02b0*/  LDG.E R18, desc[UR16][R4.64+-0x18] ;  /* 0xffffe81004127981 */ /* 0x000f28000c1e1900 */
[----:B------:R-:W4:Y:S04]  /*02c0*/  LDG.E R19, desc[UR16][R2.64+-0x18] ;  /* 0xffffe81002137981 */ /* 0x000f28000c1e1900 */
[----:B------:R-:W5:Y:S04]  /*02d0*/  LDG.E R20, desc[UR16][R4.64+-0x14] ;  /* 0xffffec1004147981 */ /* 0x000f68000c1e1900 */
[----:B------:R-:W5:Y:S04]  /*02e0*/  LDG.E R21, desc[UR16][R2.64+-0x14] ;  /* 0xffffec1002157981 */ /* 0x000f68000c1e1900 */
[----:B------:R-:W5:Y:S04]  /*02f0*/  LDG.E R22, desc[UR16][R4.64+-0x10] ;  /* 0xfffff01004167981 */ /* 0x000f68000c1e1900 */
[----:B------:R-:W5:Y:S04]  /*0300*/  LDG.E R23, desc[UR16][R2.64+-0x10] ;  /* 0xfffff01002177981 */ /* 0x000f68000c1e1900 */
[----:B------:R-:W5:Y:S04]  /*0310*/  LDG.E R16, desc[UR16][R4.64+-0xc] ;  /* 0xfffff41004107981 */ /* 0x000f68000c1e1900 */
[----:B------:R-:W5:Y:S04]  /*0320*/  LDG.E R17, desc[UR16][R2.64+-0xc] ;  /* 0xfffff41002117981 */ /* 0x000f68000c1e1900 */
[----:B------:R-:W5:Y:S04]  /*0330*/  LDG.E R15, desc[UR16][R2.64+-0x4] ;  /* 0xfffffc10020f7981 */ /* 0x000f68000c1e1900 */
[----:B------:R-:W5:Y:S01]  /*0340*/  LDG.E R27, desc[UR16][R2.64+0x1c] ;  /* 0x00001c10021b7981 */ /* 0x000f62000c1e1900 */
[----:B--2---:R-:W-:-:S03]  /*0350*/  FFMA R24, R13, R14, R12 ;  /* 0x0000000e0d187223 */ /* 0x004fc6000000000c */
[----:B------:R-:W2:Y:S04]  /*0360*/  LDG.E R12, desc[UR16][R4.64+-0x8] ;  /* 0xfffff810040c7981 */ /* 0x000ea8000c1e1900 */
[----:B------:R-:W2:Y:S04]  /*0370*/  LDG.E R13, desc[UR16][R2.64+-0x8] ;  /* 0xfffff810020d7981 */ /* 0x000ea8000c1e1900 */
[----:B------:R-:W2:Y:S01]  /*0380*/  LDG.E R14, desc[UR16][R4.64+-0x4] ;  /* 0xfffffc10040e7981 */ /* 0x000ea2000c1e1900 */
[----:B---3--:R-:W-:-:S03]  /*0390*/  FFMA R25, R25, R26, R24 ;  /* 0x0000001a19197223 */ /* 0x008fc60000000018 */
[----:B------:R-:W3:Y:S01]  /*03a0*/  LDG.E R24, desc[UR16][R4.64+0x14] ;  /* 0x0000141004187981 */ /* 0x000ee2000c1e1900 */
[----:B----4-:R-:W-:-:S03]  /*03b0*/  FFMA R25, R18, R19, R25 ;  /* 0x0000001312197223 */ /* 0x010fc60000000019 */
[----:B------:R-:W4:Y:S04]  /*03c0*/  LDG.E R19, desc[UR16][R4.64] ;  /* 0x0000001004137981 */ /* 0x000f28000c1e1900 */
[----:B------:R-:W4:Y:S01]  /*03d0*/  LDG.E R18, desc[UR16][R2.64] ;  /* 0x0000001002127981 */ /* 0x000f22000c1e1900 */
[----:B-----5:R-:W-:-:S03]  /*03e0*/  FFMA R25, R20, R21, R25 ;  /* 0x0000001514197223 */ /* 0x020fc60000000019 */
[----:B------:R-:W5:Y:S04]  /*03f0*/  LDG.E R20, desc[UR16][R4.64+0x4] ;  /* 0x0000041004147981 */ /* 0x000f68000c1e1900 */
[----:B------:R-:W5:Y:S01]  /*0400*/  LDG.E R21, desc[UR16][R2.64+0x4] ;  /* 0x0000041002157981 */ /* 0x000f62000c1e1900 */
[----:B------:R-:W-:-:S03]  /*0410*/  FFMA R25, R22, R23, R25 ;  /* 0x0000001716197223 */ /* 0x000fc60000000019 */
[----:B------:R-:W3:Y:S04]  /*0420*/  LDG.E R22, desc[UR16][R4.64+0x8] ;  /* 0x0000081004167981 */ /* 0x000ee8000c1e1900 */
[----:B------:R-:W3:Y:S01]  /*0430*/  LDG.E R23, desc[UR16][R2.64+0x8] ;  /* 0x0000081002177981 */ /* 0x000ee2000c1e1900 */
[----:B------:R-:W-:-:S03]  /*0440*/  FFMA R25, R16, R17, R25 ;  /* 0x0000001110197223 */ /* 0x000fc60000000019 */
[----:B------:R-:W3:Y:S04]  /*0450*/  LDG.E R16, desc[UR16][R4.64+0xc] ;  /* 0x00000c1004107981 */ /* 0x000ee8000c1e1900 */
[----:B------:R-:W3:Y:S04]  /*0460*/  LDG.E R17, desc[UR16][R2.64+0xc] ;  /* 0x00000c1002117981 */ /* 0x000ee8000c1e1900 */
[----:B------:R-:W3:Y:S01]  /*0470*/  LDG.E R26, desc[UR16][R4.64+0x1c] ;  /* 0x00001c10041a7981 */ /* 0x000ee2000c1e1900 */
[----:B--2---:R-:W-:-:S03]  /*0480*/  FFMA R25, R12, R13, R25 ;  /* 0x0000000d0c197223 */ /* 0x004fc60000000019 */
[----:B------:R-:W2:Y:S04]  /*0490*/  LDG.E R12, desc[UR16][R4.64+0x10] ;  /* 0x00001010040c7981 */ /* 0x000ea8000c1e1900 */
[----:B------:R-:W2:Y:S01]  /*04a0*/  LDG.E R13, desc[UR16][R2.64+0x10] ;  /* 0x00001010020d7981 */ /* 0x000ea2000c1e1900 */
[----:B------:R-:W-:-:S03]  /*04b0*/  FFMA R28, R14, R15, R25 ;  /* 0x0000000f0e1c7223 */ /* 0x000fc60000000019 */
[----:B------:R-:W2:Y:S04]  /*04c0*/  LDG.E R25, desc[UR16][R2.64+0x14] ;  /* 0x0000141002197981 */ /* 0x000ea8000c1e1900 */
[----:B------:R-:W2:Y:S04]  /*04d0*/  LDG.E R14, desc[UR16][R4.64+0x18] ;  /* 0x00001810040e7981 */ /* 0x000ea8000c1e1900 */
[----:B------:R-:W2:Y:S01]  /*04e0*/  LDG.E R15, desc[UR16][R2.64+0x18] ;  /* 0x00001810020f7981 */ /* 0x000ea2000c1e1900 */
[----:B----4-:R-:W-:-:S04]  /*04f0*/  FFMA R19, R19, R18, R28 ;  /* 0x0000001213137223 */ /* 0x010fc8000000001c */
[----:B-----5:R-:W-:Y:S01]  /*0500*/  FFMA R19, R20, R21, R19 ;  /* 0x0000001514137223 */ /* 0x020fe20000000013 */
[----:B------:R-:W-:-:S03]  /*0510*/  UIADD3 UR11, UPT, UPT, UR11, 0x10, URZ ;  /* 0x000000100b0b7890 */ /* 0x000fc6000fffe0ff */
[----:B---3--:R-:W-:Y:S01]  /*0520*/  FFMA R19, R22, R23, R19 ;  /* 0x0000001716137223 */ /* 0x008fe20000000013 */
[----:B------:R-:W-:-:S03]  /*0530*/  UISETP.NE.AND UP1, UPT, UR11, URZ, UPT ;  /* 0x000000ff0b00728c */ /* 0x000fc6000bf25270 */
[----:B------:R-:W-:Y:S01]  /*0540*/  FFMA R17, R16, R17, R19 ;  /* 0x0000001110117223 */ /* 0x000fe20000000013 */
[----:B------:R-:W-:Y:S02]  /*0550*/  IADD3 R11, PT, PT, R11, 0x10, RZ ;  /* 0x000000100b0b7810 */ /* 0x000fe40007ffe0ff */
[----:B------:R-:W-:Y:S01]  /*0560*/  IADD3 R10, PT, PT, R10, 0x10, RZ ;  /* 0x000000100a0a7810 */ /* 0x000fe20007ffe0ff */
[----:B--2---:R-:W-:-:S04]  /*0570*/  FFMA R13, R12, R13, R17 ;  /* 0x0000000d0c0d7223 */ /* 0x004fc80000000011 */
[----:B------:R-:W-:-:S04]  /*0580*/  FFMA R13, R24, R25, R13 ;  /* 0x00000019180d7223 */ /* 0x000fc8000000000d */
[----:B------:R-:W-:-:S04]  /*0590*/  FFMA R13, R14, R15, R13 ;  /* 0x0000000f0e0d7223 */ /* 0x000fc8000000000d */
[----:B------:R-:W-:Y:S01]  /*05a0*/  FFMA R12, R26, R27, R13 ;  /* 0x0000001b1a0c7223 */ /* 0x000fe2000000000d */
[----:B------:R-:W-:Y:S06]  /*05b0*/  BRA.U UP1, `(.L_x_2) ;  /* 0xfffffffd01147547 */ /* 0x000fec000b83ffff */
.L_x_1:
[----:B------:R-:W-:Y:S05]  /*05c0*/  BRA.U !UP0, `(.L_x_0) ;  /* 0x00000005082c7547 */ /* 0x000fea000b800000 */
[----:B------:R-:W-:Y:S02]  /*05d0*/  UISETP.GE.U32.AND UP0, UPT, UR10, 0x8, UPT ;  /* 0x000000080a00788c */ /* 0x000fe4000bf06070 */
[----:B------:R-:W-:-:S04]  /*05e0*/  ULOP3.LUT UR6, UR9, 0x7, URZ, 0xc0, !UPT ;  /* 0x0000000709067892 */ /* 0x000fc8000f8ec0ff */
[----:B------:R-:W-:-:S03]  /*05f0*/  UISETP.NE.AND UP1, UPT, UR6, URZ, UPT ;  /* 0x000000ff0600728c */ /* 0x000fc6000bf25270 */
[----:B------:R-:W-:Y:S08]  /*0600*/  BRA.U !UP0, `(.L_x_3) ;  /* 0x00000001087c7547 */ /* 0x000ff0000b800000 */
[----:B------:R-:W0:Y:S01]  /*0610*/  LDC.64 R4, c[0x0][0x380] ;  /* 0x0000e000ff047b82 */ /* 0x000e220000000a00 */
[----:B------:R-:W-:Y:S02]  /*0620*/  IADD3 R11, PT, PT, R8, UR4, RZ ;  /* 0x00000004080b7c10 */ /* 0x000fe4000fffe0ff */
[----:B------:R-:W-:-:S05]  /*0630*/  IADD3 R13, PT, PT, R6, UR4, RZ ;  /* 0x00000004060d7c10 */ /* 0x000fca000fffe0ff */
[----:B------:R-:W1:Y:S01]  /*0640*/  LDC.64 R2, c[0x0][0x388] ;  /* 0x0000e200ff027b82 */ /* 0x000e620000000a00 */
[----:B0-----:R-:W-:-:S05]  /*0650*/  IMAD.WIDE R4, R11, 0x4, R4 ;  /* 0x000000040b047825 */ /* 0x001fca00078e0204 */
[----:B------:R-:W2:Y:S01]  /*0660*/  LDG.E R19, desc[UR16][R4.64] ;  /* 0x0000001004137981 */ /* 0x000ea2000c1e1900 */
[----:B-1----:R-:W-:-:S03]  /*0670*/  IMAD.WIDE R2, R13, 0x4, R2 ;  /* 0x000000040d027825 */ /* 0x002fc600078e0202 */
[----:B------:R-:W3:Y:S04]  /*0680*/  LDG.E R21, desc[UR16][R4.64+0x4] ;  /* 0x0000041004157981 */ /* 0x000ee8000c1e1900 */
[----:B------:R-:W2:Y:S04]  /*0690*/  LDG.E R18, desc[UR16][R2.64] ;  /* 0x0000001002127981 */ /* 0x000ea8000c1e1900 */
        /* <DEDUP_REMOVED lines=13> */
[----:B------:R-:W-:Y:S01]  /*0770*/  UIADD3 UR4, UPT, UPT, UR4, 0x8, URZ ;  /* 0x0000000804047890 */ /* 0x000fe2000fffe0ff */
[----:B--2---:R-:W-:-:S04]  /*0780*/  FFMA R18, R19, R18, R12 ;  /* 0x0000001213127223 */ /* 0x004fc8000000000c */
[----:B---3--:R-:W-:-:S04]  /*0790*/  FFMA R18, R21, R20, R18 ;  /* 0x0000001415127223 */ /* 0x008fc80000000012 */
[----:B----4-:R-:W-:-:S04]  /*07a0*/  FFMA R18, R23, R22, R18 ;  /* 0x0000001617127223 */ /* 0x010fc80000000012 */
[----:B-----5:R-:W-:-:S04]  /*07b0*/  FFMA R25, R25, R24, R18 ;  /* 0x0000001819197223 */ /* 0x020fc80000000012 */
[----:B------:R-:W-:-:S04]  /*07c0*/  FFMA R16, R16, R17, R25 ;  /* 0x0000001110107223 */ /* 0x000fc80000000019 */
[----:B------:R-:W-:-:S04]  /*07d0*/  FFMA R13, R13, R14, R16 ;  /* 0x0000000e0d0d7223 */ /* 0x000fc80000000010 */
[----:B------:R-:W-:-:S04]  /*07e0*/  FFMA R10, R10, R11, R13 ;  /* 0x0000000b0a0a7223 */ /* 0x000fc8000000000d */
[----:B------:R-:W-:-:S07]  /*07f0*/  FFMA R12, R15, R26, R10 ;  /* 0x0000001a0f0c7223 */ /* 0x000fce000000000a */
.L_x_3:
        /* <DEDUP_REMOVED lines=14> */
[----:B------:R-:W4:Y:S04]  /*08e0*/  LDG.E R13, desc[UR16][R2.64+0x4] ;  /* 0x00000410020d7981 */ /* 0x000f28000c1e1900 */
[----:B------:R-:W4:Y:S04]  /*08f0*/  LDG.E R14, desc[UR16][R4.64+0x4] ;  /* 0x00000410040e7981 */ /* 0x000f28000c1e1900 */
[----:B------:R-:W3:Y:S04]  /*0900*/  LDG.E R16, desc[UR16][R4.64+0x8] ;  /* 0x0000081004107981 */ /* 0x000ee8000c1e1900 */
[----:B------:R-:W5:Y:S04]  /*0910*/  LDG.E R17, desc[UR16][R2.64+0xc] ;  /* 0x00000c1002117981 */ /* 0x000f68000c1e1900 */
[----:B------:R-:W5:Y:S01]  /*0920*/  LDG.E R18, desc[UR16][R4.64+0xc] ;  /* 0x00000c1004127981 */ /* 0x000f62000c1e1900 */
[----:B------:R-:W-:Y:S01]  /*0930*/  UIADD3 UR4, UPT, UPT, UR4, 0x4, URZ ;  /* 0x0000000404047890 */ /* 0x000fe2000fffe0ff */
[----:B--2---:R-:W-:-:S04]  /*0940*/  FFMA R10, R11, R10, R12 ;  /* 0x0000000a0b0a7223 */ /* 0x004fc8000000000c */
[----:B----4-:R-:W-:-:S04]  /*0950*/  FFMA R10, R13, R14, R10 ;  /* 0x0000000e0d0a7223 */ /* 0x010fc8000000000a */
[----:B---3--:R-:W-:-:S04]  /*0960*/  FFMA R10, R15, R16, R10 ;  /* 0x000000100f0a7223 */ /* 0x008fc8000000000a */
[----:B-----5:R-:W-:-:S07]  /*0970*/  FFMA R12, R17, R18, R10 ;  /* 0x00000012110c7223 */ /* 0x020fce000000000a */
.L_x_4:
[----:B------:R-:W-:Y:S05]  /*0980*/  BRA.U !UP1, `(.L_x_0) ;  /* 0x00000001093c7547 */ /* 0x000fea000b800000 */
[----:B------:R-:W0:Y:S01]  /*0990*/  LDC.64 R14, c[0x0][0x380] ;  /* 0x0000e000ff0e7b82 */ /* 0x000e220000000a00 */
[----:B------:R-:W-:Y:S01]  /*09a0*/  IADD3 R13, PT, PT, R6, UR4, RZ ;  /* 0x00000004060d7c10 */ /* 0x000fe2000fffe0ff */
[----:B------:R-:W-:Y:S01]  /*09b0*/  UIADD3 UR5, UPT, UPT, -UR5, URZ, URZ ;  /* 0x000000ff05057290 */ /* 0x000fe2000fffe1ff */
[----:B------:R-:W-:-:S05]  /*09c0*/  IADD3 R17, PT, PT, R8, UR4, RZ ;  /* 0x0000000408117c10 */ /* 0x000fca000fffe0ff */
[----:B------:R-:W1:Y:S06]  /*09d0*/  LDC.64 R10, c[0x0][0x388] ;  /* 0x0000e200ff0a7b82 */ /* 0x000e6c0000000a00 */
.L_x_5:
[----:B-1----:R-:W-:-:S04]  /*09e0*/  IMAD.WIDE R2, R13, 0x4, R10 ;  /* 0x000000040d027825 */ /* 0x002fc800078e020a */
[----:B0-----:R-:W-:Y:S02]  /*09f0*/  IMAD.WIDE R4, R17, 0x4, R14 ;  /* 0x0000000411047825 */ /* 0x001fe400078e020e */
[----:B------:R-:W2:Y:S04]  /*0a00*/  LDG.E R2, desc[UR16][R2.64] ;  /* 0x0000001002027981 */ /* 0x000ea8000c1e1900 */
[----:B------:R-:W2:Y:S01]  /*0a10*/  LDG.E R5, desc[UR16][R4.64] ;  /* 0x0000001004057981 */ /* 0x000ea2000c1e1900 */
[----:B------:R-:W-:Y:S01]  /*0a20*/  UIADD3 UR5, UPT, UPT, UR5, 0x1, URZ ;  /* 0x0000000105057890 */ /* 0x000fe2000fffe0ff */
[----:B------:R-:W-:Y:S02]  /*0a30*/  IADD3 R13, PT, PT, R13, 0x1, RZ ;  /* 0x000000010d0d7810 */ /* 0x000fe40007ffe0ff */
[----:B------:R-:W-:Y:S01]  /*0a40*/  IADD3 R17, PT, PT, R17, 0x1, RZ ;  /* 0x0000000111117810 */ /* 0x000fe20007ffe0ff */
[----:B------:R-:W-:Y:S01]  /*0a50*/  UISETP.NE.AND UP0, UPT, UR5, URZ, UPT ;  /* 0x000000ff0500728c */ /* 0x000fe2000bf05270 */
[----:B--2---:R-:W-:-:S08]  /*0a60*/  FFMA R12, R5, R2, R12 ;  /* 0x00000002050c7223 */ /* 0x004fd0000000000c */
[----:B------:R-:W-:Y:S05]  /*0a70*/  BRA.U UP0, `(.L_x_5) ;  /* 0xfffffffd00d87547 */ /* 0x000fea000b83ffff */
.L_x_0:
[----:B------:R-:W0:Y:S01]  /*0a80*/  LDC.64 R2, c[0x0][0x390] ;  /* 0x0000e400ff027b82 */ /* 0x000e220000000a00 */
[----:B------:R-:W2:Y:S01]  /*0a90*/  LDCU UR4, c[0x0][0x3a4] ;  /* 0x00007480ff0477ac */ /* 0x000ea20008000800 */
[----:B-1----:R-:W-:-:S04]  /*0aa0*/  IMAD R0, R9, UR18, R0 ;  /* 0x0000001209007c24 */ /* 0x002fc8000f8e0200 */
[----:B------:R-:W-:Y:S02]  /*0ab0*/  IMAD R7, R0, UR18, R7 ;  /* 0x0000001200077c24 */ /* 0x000fe4000f8e0207 */
[----:B--2---:R-:W-:Y:S02]  /*0ac0*/  FMUL R5, R12, UR4 ;  /* 0x000000040c057c20 */ /* 0x004fe40008400000 */
[----:B0-----:R-:W-:-:S05]  /*0ad0*/  IMAD.WIDE R2, R7, 0x4, R2 ;  /* 0x0000000407027825 */ /* 0x001fca00078e0202 */
[----:B------:R-:W-:Y:S01]  /*0ae0*/  STG.E desc[UR16][R2.64], R5 ;  /* 0x0000000502007986 */ /* 0x000fe2000c101910 */
[----:B------:R-:W-:Y:S05]  /*0af0*/  EXIT ;  /* 0x000000000000794d */ /* 0x000fea0003800000 */
.L_x_6:
[----:B------:R-:W-:-:S00]  /*0b00*/  BRA `(.L_x_6) ;  /* 0xfffffffc00fc7947 */ /* 0x000fc0000383ffff */
[----:B------:R-:W-:-:S00]  /*0b10*/  NOP ;  /* 0x0000000000007918 */ /* 0x000fc00000000000 */
        /* <DEDUP_REMOVED lines=14> */
.L_x_7:


//--------------------- .nv.shared.reserved.0     --------------------------
	.section	.nv.shared.reserved.0,"aw",@nobits
	.weak		__nv_reservedSMEM_offset_0_alias
	.size		__nv_reservedSMEM_offset_0_alias, 0, 64
	.other		__nv_reservedSMEM_offset_0_alias,@"STO_CUDA_RESERVED_SHARED STV_DEFAULT"
__nv_reservedSMEM_offset_0_alias:
	.zero		0
	.zero		64


//--------------------- .nv.constant0.scaled_dot_product_attention --------------------------
	.section	.nv.constant0.scaled_dot_product_attention,"a",@progbits
	.sectionflags	@""
	.align	4
.nv.constant0.scaled_dot_product_attention:
	.zero		936


//--------------------- SYMBOLS --------------------------

	.type		.nv.reservedSmem.offset0,@object
	.size		.nv.reservedSmem.offset0,0x4
